//
// Generated by NVIDIA NVVM Compiler
//
// Compiler Build ID: CL-36424714
// Cuda compilation tools, release 13.0, V13.0.88
// Based on NVVM 20.0.0
//

.version 9.0
.target sm_100
.address_size 64

	// .globl	_Z22histogram_range_kernelPKhPjjii
.extern .shared .align 16 .b8 s_mem[];

.visible .entry _Z22histogram_range_kernelPKhPjjii(
	.param .u64 .ptr .align 1 _Z22histogram_range_kernelPKhPjjii_param_0,
	.param .u64 .ptr .align 1 _Z22histogram_range_kernelPKhPjjii_param_1,
	.param .u32 _Z22histogram_range_kernelPKhPjjii_param_2,
	.param .u32 _Z22histogram_range_kernelPKhPjjii_param_3,
	.param .u32 _Z22histogram_range_kernelPKhPjjii_param_4
)
{
	.reg .pred 	%p<20>;
	.reg .b16 	%rs<4>;
	.reg .b32 	%r<154>;
	.reg .b64 	%rd<9>;

	ld.param.u64 	%rd3, [_Z22histogram_range_kernelPKhPjjii_param_0];
	ld.param.u64 	%rd4, [_Z22histogram_range_kernelPKhPjjii_param_1];
	ld.param.u32 	%r51, [_Z22histogram_range_kernelPKhPjjii_param_2];
	ld.param.u32 	%r52, [_Z22histogram_range_kernelPKhPjjii_param_3];
	ld.param.u32 	%r53, [_Z22histogram_range_kernelPKhPjjii_param_4];
	mov.u32 	%r139, %tid.x;
	mov.u32 	%r54, %ntid.x;
	shr.u32 	%r3, %r54, 5;
	sub.s32 	%r4, %r53, %r52;
	add.s32 	%r5, %r4, 1;
	setp.lt.s32 	%p1, %r4, 0;
	setp.lt.u32 	%p2, %r54, 32;
	or.pred  	%p3, %p1, %p2;
	@%p3 bra 	$L__BB0_23;
	mul.lo.s32 	%r6, %r5, %r3;
	setp.ge.u32 	%p4, %r139, %r6;
	@%p4 bra 	$L__BB0_4;
	mov.u32 	%r56, s_mem;
	mov.u32 	%r137, %r139;
$L__BB0_3:
	shl.b32 	%r55, %r137, 2;
	add.s32 	%r57, %r56, %r55;
	mov.b32 	%r58, 0;
	st.shared.u32 	[%r57], %r58;
	add.s32 	%r137, %r137, %r54;
	setp.lt.s32 	%p5, %r137, %r6;
	@%p5 bra 	$L__BB0_3;
$L__BB0_4:
	bar.sync 	0;
	mov.u32 	%r59, %ctaid.x;
	mad.lo.s32 	%r138, %r59, %r54, %r139;
	setp.ge.u32 	%p6, %r138, %r51;
	@%p6 bra 	$L__BB0_9;
	and.b32  	%r10, %r52, 255;
	and.b32  	%r11, %r53, 255;
	shr.u32 	%r60, %r139, 5;
	mul.lo.s32 	%r61, %r5, %r60;
	sub.s32 	%r12, %r61, %r52;
	mov.u32 	%r62, %nctaid.x;
	mul.lo.s32 	%r13, %r62, %r54;
	cvta.to.global.u64 	%rd1, %rd3;
$L__BB0_6:
	cvt.u64.u32 	%rd5, %r138;
	add.s64 	%rd6, %rd1, %rd5;
	ld.global.nc.u8 	%rs1, [%rd6];
	cvt.u16.u8 	%rs2, %rs1;
	cvt.u32.u16 	%r63, %rs2;
	and.b32  	%r15, %r63, 255;
	setp.gt.u32 	%p7, %r10, %r15;
	setp.lt.u32 	%p8, %r11, %r15;
	or.pred  	%p9, %p7, %p8;
	@%p9 bra 	$L__BB0_8;
	add.s32 	%r65, %r12, %r15;
	shl.b32 	%r66, %r65, 2;
	mov.u32 	%r67, s_mem;
	add.s32 	%r68, %r67, %r66;
	atom.shared.add.u32 	%r69, [%r68], 1;
$L__BB0_8:
	add.s32 	%r138, %r138, %r13;
	setp.lt.u32 	%p10, %r138, %r51;
	@%p10 bra 	$L__BB0_6;
$L__BB0_9:
	bar.sync 	0;
	setp.gt.s32 	%p11, %r139, %r4;
	@%p11 bra 	$L__BB0_23;
	add.s32 	%r17, %r3, -1;
	and.b32  	%r70, %r3, 7;
	add.s32 	%r18, %r70, -1;
	and.b32  	%r19, %r3, 56;
	and.b32  	%r20, %r54, 224;
	and.b32  	%r21, %r54, 96;
	and.b32  	%r22, %r54, 32;
	and.b32  	%r72, %r3, 134217720;
	neg.s32 	%r23, %r72;
	shl.b32 	%r24, %r5, 5;
	cvta.to.global.u64 	%rd2, %rd4;
$L__BB0_11:
	setp.lt.u32 	%p12, %r17, 7;
	mov.b32 	%r148, 0;
	mov.u32 	%r153, %r148;
	@%p12 bra 	$L__BB0_14;
	shl.b32 	%r76, %r139, 2;
	mov.u32 	%r77, s_mem;
	add.s32 	%r140, %r77, %r76;
	mov.b32 	%r142, 0;
	mov.u32 	%r141, %r23;
	mov.u32 	%r153, %r142;
$L__BB0_13:
	.pragma "nounroll";
	mad.lo.s32 	%r78, %r142, %r5, %r139;
	shl.b32 	%r79, %r78, 2;
	add.s32 	%r81, %r77, %r79;
	ld.shared.u32 	%r82, [%r140];
	add.s32 	%r83, %r82, %r153;
	shl.b32 	%r84, %r5, 2;
	add.s32 	%r85, %r81, %r84;
	ld.shared.u32 	%r86, [%r85];
	add.s32 	%r87, %r86, %r83;
	add.s32 	%r88, %r85, %r84;
	ld.shared.u32 	%r89, [%r88];
	add.s32 	%r90, %r89, %r87;
	add.s32 	%r91, %r88, %r84;
	ld.shared.u32 	%r92, [%r91];
	add.s32 	%r93, %r92, %r90;
	add.s32 	%r94, %r91, %r84;
	ld.shared.u32 	%r95, [%r94];
	add.s32 	%r96, %r95, %r93;
	add.s32 	%r97, %r94, %r84;
	ld.shared.u32 	%r98, [%r97];
	add.s32 	%r99, %r98, %r96;
	add.s32 	%r100, %r97, %r84;
	ld.shared.u32 	%r101, [%r100];
	add.s32 	%r102, %r101, %r99;
	add.s32 	%r103, %r100, %r84;
	ld.shared.u32 	%r104, [%r103];
	add.s32 	%r153, %r104, %r102;
	add.s32 	%r142, %r142, 8;
	add.s32 	%r141, %r141, 8;
	add.s32 	%r140, %r140, %r24;
	setp.ne.s32 	%p13, %r141, 0;
	mov.u32 	%r148, %r19;
	@%p13 bra 	$L__BB0_13;
$L__BB0_14:
	setp.eq.s32 	%p14, %r20, 0;
	@%p14 bra 	$L__BB0_22;
	setp.lt.u32 	%p15, %r18, 3;
	@%p15 bra 	$L__BB0_17;
	mad.lo.s32 	%r106, %r148, %r5, %r139;
	shl.b32 	%r107, %r106, 2;
	mov.u32 	%r108, s_mem;
	add.s32 	%r109, %r108, %r107;
	ld.shared.u32 	%r110, [%r109];
	add.s32 	%r111, %r110, %r153;
	shl.b32 	%r112, %r5, 2;
	add.s32 	%r113, %r109, %r112;
	ld.shared.u32 	%r114, [%r113];
	add.s32 	%r115, %r114, %r111;
	add.s32 	%r116, %r113, %r112;
	ld.shared.u32 	%r117, [%r116];
	add.s32 	%r118, %r117, %r115;
	add.s32 	%r119, %r116, %r112;
	ld.shared.u32 	%r120, [%r119];
	add.s32 	%r153, %r120, %r118;
	add.s32 	%r148, %r148, 4;
$L__BB0_17:
	setp.eq.s32 	%p16, %r21, 0;
	@%p16 bra 	$L__BB0_22;
	setp.eq.s32 	%p17, %r21, 32;
	@%p17 bra 	$L__BB0_20;
	mad.lo.s32 	%r122, %r148, %r5, %r139;
	shl.b32 	%r123, %r122, 2;
	mov.u32 	%r124, s_mem;
	add.s32 	%r125, %r124, %r123;
	ld.shared.u32 	%r126, [%r125];
	add.s32 	%r127, %r126, %r153;
	shl.b32 	%r128, %r5, 2;
	add.s32 	%r129, %r125, %r128;
	ld.shared.u32 	%r130, [%r129];
	add.s32 	%r153, %r130, %r127;
	add.s32 	%r148, %r148, 2;
$L__BB0_20:
	setp.eq.s32 	%p18, %r22, 0;
	@%p18 bra 	$L__BB0_22;
	mad.lo.s32 	%r131, %r148, %r5, %r139;
	shl.b32 	%r132, %r131, 2;
	mov.u32 	%r133, s_mem;
	add.s32 	%r134, %r133, %r132;
	ld.shared.u32 	%r135, [%r134];
	add.s32 	%r153, %r135, %r153;
$L__BB0_22:
	mul.wide.s32 	%rd7, %r139, 4;
	add.s64 	%rd8, %rd2, %rd7;
	atom.global.add.u32 	%r136, [%rd8], %r153;
	add.s32 	%r139, %r139, %r54;
	setp.le.s32 	%p19, %r139, %r4;
	@%p19 bra 	$L__BB0_11;
$L__BB0_23:
	ret;

}


// ===== COMPILED SASS (sm_100) =====

	.target	sm_100

	.elftype	@"ET_EXEC"


//--------------------- .note.nv.tkinfo           --------------------------
	.section	.note.nv.tkinfo,"",@"SHT_NOTE"
	.sectionflags	@"SHF_NOTE_NV_TKINFO"
	.tkinfo
        /*0018*/ 	.word	0x00000002
        /*0030*/ 	.string	""
        /*0030*/ 	.string	"ptxas"
        /*0030*/ 	.string	"Cuda compilation tools, release 13.0, V13.0.88"
        /*0030*/ 	.string	"Build cuda_13.0.r13.0/compiler.36424714_0"
        /*0030*/ 	.string	"-arch sm_100 -m 64 "



//--------------------- .note.nv.cuinfo           --------------------------
	.section	.note.nv.cuinfo,"",@"SHT_NOTE"
	.sectionflags	@"SHF_NOTE_NV_CUINFO"
        /*0018*/ 	.short	0x0002
        /*001a*/ 	.short	0x0064
        /*001c*/ 	.short	0x0082
	.zero		2


//--------------------- .nv.info                  --------------------------
	.section	.nv.info,"",@"SHT_CUDA_INFO"
	.align	4


	//----- nvinfo : EIATTR_REGCOUNT
	.align		4
        /*0000*/ 	.byte	0x04, 0x2f
        /*0002*/ 	.short	(.L_1 - .L_0)
	.align		4
.L_0:
        /*0004*/ 	.word	index@(_Z22histogram_range_kernelPKhPjjii)
        /*0008*/ 	.word	0x0000001a


	//----- nvinfo : EIATTR_FRAME_SIZE
	.align		4
.L_1:
        /*000c*/ 	.byte	0x04, 0x11
        /*000e*/ 	.short	(.L_3 - .L_2)
	.align		4
.L_2:
        /*0010*/ 	.word	index@(_Z22histogram_range_kernelPKhPjjii)
        /*0014*/ 	.word	0x00000000


	//----- nvinfo : EIATTR_MIN_STACK_SIZE
	.align		4
.L_3:
        /*0018*/ 	.byte	0x04, 0x12
        /*001a*/ 	.short	(.L_5 - .L_4)
	.align		4
.L_4:
        /*001c*/ 	.word	index@(_Z22histogram_range_kernelPKhPjjii)
        /*0020*/ 	.word	0x00000000
.L_5:


//--------------------- .nv.compat                --------------------------
	.section	.nv.compat,"",@"SHT_CUDA_COMPAT_INFO"
	.align	4
        /*0000*/ 	.byte	0x02, 0x09, 0x00, 0x00, 0x02, 0x02, 0x01, 0x00, 0x02, 0x05, 0x05, 0x00, 0x03, 0x07, 0x01, 0x01
        /*0010*/ 	.byte	0x02, 0x03, 0x00, 0x00, 0x02, 0x06, 0x01, 0x00, 0x04, 0x0b, 0x08, 0x00, 0x09, 0x00, 0x00, 0x00
        /*0020*/ 	.byte	0x00, 0x00, 0x00, 0x00


//--------------------- .nv.info._Z22histogram_range_kernelPKhPjjii --------------------------
	.section	.nv.info._Z22histogram_range_kernelPKhPjjii,"",@"SHT_CUDA_INFO"
	.sectionflags	@""
	.align	4


	//----- nvinfo : EIATTR_CUDA_API_VERSION
	.align		4
        /*0000*/ 	.byte	0x04, 0x37
        /*0002*/ 	.short	(.L_7 - .L_6)
.L_6:
        /*0004*/ 	.word	0x00000082


	//----- nvinfo : EIATTR_KPARAM_INFO
	.align		4
.L_7:
        /*0008*/ 	.byte	0x04, 0x17
        /*000a*/ 	.short	(.L_9 - .L_8)
.L_8:
        /*000c*/ 	.word	0x00000000
        /*0010*/ 	.short	0x0004
        /*0012*/ 	.short	0x0018
        /*0014*/ 	.byte	0x00, 0xf0, 0x11, 0x00


	//----- nvinfo : EIATTR_KPARAM_INFO
	.align		4
.L_9:
        /*0018*/ 	.byte	0x04, 0x17
        /*001a*/ 	.short	(.L_11 - .L_10)
.L_10:
        /*001c*/ 	.word	0x00000000
        /*0020*/ 	.short	0x0003
        /*0022*/ 	.short	0x0014
        /*0024*/ 	.byte	0x00, 0xf0, 0x11, 0x00


	//----- nvinfo : EIATTR_KPARAM_INFO
	.align		4
.L_11:
        /*0028*/ 	.byte	0x04, 0x17
        /*002a*/ 	.short	(.L_13 - .L_12)
.L_12:
        /*002c*/ 	.word	0x00000000
        /*0030*/ 	.short	0x0002
        /*0032*/ 	.short	0x0010
        /*0034*/ 	.byte	0x00, 0xf0, 0x11, 0x00


	//----- nvinfo : EIATTR_KPARAM_INFO
	.align		4
.L_13:
        /*0038*/ 	.byte	0x04, 0x17
        /*003a*/ 	.short	(.L_15 - .L_14)
.L_14:
        /*003c*/ 	.word	0x00000000
        /*0040*/ 	.short	0x0001
        /*0042*/ 	.short	0x0008
        /*0044*/ 	.byte	0x00, 0xf5, 0x21, 0x00


	//----- nvinfo : EIATTR_KPARAM_INFO
	.align		4
.L_15:
        /*0048*/ 	.byte	0x04, 0x17
        /*004a*/ 	.short	(.L_17 - .L_16)
.L_16:
        /*004c*/ 	.word	0x00000000
        /*0050*/ 	.short	0x0000
        /*0052*/ 	.short	0x0000
        /*0054*/ 	.byte	0x00, 0xf5, 0x21, 0x00


	//----- nvinfo : EIATTR_SPARSE_MMA_MASK
	.align		4
.L_17:
        /*0058*/ 	.byte	0x03, 0x50
        /*005a*/ 	.short	0x0000


	//----- nvinfo : EIATTR_MAXREG_COUNT
	.align		4
        /*005c*/ 	.byte	0x03, 0x1b
        /*005e*/ 	.short	0x00ff


	//----- nvinfo : EIATTR_NUM_BARRIERS
	.align		4
        /*0060*/ 	.byte	0x02, 0x4c
        /*0062*/ 	.byte	0x01
	.zero		1


	//----- nvinfo : EIATTR_MERCURY_ISA_VERSION
	.align		4
        /*0064*/ 	.byte	0x03, 0x5f
        /*0066*/ 	.short	0x0101


	//----- nvinfo : EIATTR_VRC_CTA_INIT_COUNT
	.align		4
        /*0068*/ 	.byte	0x02, 0x4a
	.zero		1
	.zero		1


	//----- nvinfo : EIATTR_EXIT_INSTR_OFFSETS
	.align		4
        /*006c*/ 	.byte	0x04, 0x1c
        /*006e*/ 	.short	(.L_19 - .L_18)


	//   ....[0]....
.L_18:
        /*0070*/ 	.word	0x00000070


	//   ....[1]....
        /*0074*/ 	.word	0x000003e0


	//   ....[2]....
        /*0078*/ 	.word	0x00000a40


	//----- nvinfo : EIATTR_CRS_STACK_SIZE
	.align		4
.L_19:
        /*007c*/ 	.byte	0x04, 0x1e
        /*007e*/ 	.short	(.L_21 - .L_20)
.L_20:
        /*0080*/ 	.word	0x00000000


	//----- nvinfo : EIATTR_CBANK_PARAM_SIZE
	.align		4
.L_21:
        /*0084*/ 	.byte	0x03, 0x19
        /*0086*/ 	.short	0x001c


	//----- nvinfo : EIATTR_PARAM_CBANK
	.align		4
        /*0088*/ 	.byte	0x04, 0x0a
        /*008a*/ 	.short	(.L_23 - .L_22)
	.align		4
.L_22:
        /*008c*/ 	.word	index@(.nv.constant0._Z22histogram_range_kernelPKhPjjii)
        /*0090*/ 	.short	0x0380
        /*0092*/ 	.short	0x001c


	//----- nvinfo : EIATTR_SW_WAR
	.align		4
.L_23:
        /*0094*/ 	.byte	0x04, 0x36
        /*0096*/ 	.short	(.L_25 - .L_24)
.L_24:
        /*0098*/ 	.word	0x00000008
.L_25:


//--------------------- .nv.callgraph             --------------------------
	.section	.nv.callgraph,"",@"SHT_CUDA_CALLGRAPH"
	.align	4
	.sectionentsize	8
	.align		4
        /*0000*/ 	.word	0x00000000
	.align		4
        /*0004*/ 	.word	0xffffffff
	.align		4
        /*0008*/ 	.word	0x00000000
	.align		4
        /*000c*/ 	.word	0xfffffffe
	.align		4
        /*0010*/ 	.word	0x00000000
	.align		4
        /*0014*/ 	.word	0xfffffffd
	.align		4
        /*0018*/ 	.word	0x00000000
	.align		4
        /*001c*/ 	.word	0xfffffffc


//--------------------- .text._Z22histogram_range_kernelPKhPjjii --------------------------
	.section	.text._Z22histogram_range_kernelPKhPjjii,"ax",@progbits
	.align	128
        .global         _Z22histogram_range_kernelPKhPjjii
        .type           _Z22histogram_range_kernelPKhPjjii,@function
        .size           _Z22histogram_range_kernelPKhPjjii,(.L_x_15 - _Z22histogram_range_kernelPKhPjjii)
        .other          _Z22histogram_range_kernelPKhPjjii,@"STO_CUDA_ENTRY STV_DEFAULT"
_Z22histogram_range_kernelPKhPjjii:
.text._Z22histogram_range_kernelPKhPjjii:
[----:B------:R-:W-:Y:S08]  /*0000*/  LDC R1, c[0x0][0x37c] ;  /* 0x0000df00ff017b82 */ /* 0x000ff00000000800 */
[----:B------:R-:W0:Y:S08]  /*0010*/  LDC R10, c[0x0][0x398] ;  /* 0x0000e600ff0a7b82 */ /* 0x000e300000000800 */
[----:B------:R-:W0:Y:S08]  /*0020*/  LDC R11, c[0x0][0x394] ;  /* 0x0000e500ff0b7b82 */ /* 0x000e300000000800 */
[----:B------:R-:W1:Y:S01]  /*0030*/  LDC R0, c[0x0][0x360] ;  /* 0x0000d800ff007b82 */ /* 0x000e620000000800 */
[----:B0-----:R-:W-:Y:S01]  /*0040*/  IMAD.IADD R2, R10, 0x1, -R11 ;  /* 0x000000010a027824 */ /* 0x001fe200078e0a0b */
[----:B-1----:R-:W-:-:S04]  /*0050*/  ISETP.GE.U32.AND P0, PT, R0, 0x20, PT ;  /* 0x000000200000780c */ /* 0x002fc80003f06070 */
[----:B------:R-:W-:-:S13]  /*0060*/  ISETP.LT.OR P0, PT, R2, RZ, !P0 ;  /* 0x000000ff0200720c */ /* 0x000fda0004701670 */
[----:B------:R-:W-:Y:S05]  /*0070*/  @P0 EXIT ;  /* 0x000000000000094d */ /* 0x000fea0003800000 */
[----:B------:R-:W0:Y:S01]  /*0080*/  S2R R3, SR_TID.X ;  /* 0x0000000000037919 */ /* 0x000e220000002100 */
[----:B------:R-:W-:Y:S01]  /*0090*/  SHF.R.U32.HI R5, RZ, 0x5, R0 ;  /* 0x00000005ff057819 */ /* 0x000fe20000011600 */
[----:B------:R-:W-:Y:S01]  /*00a0*/  VIADD R4, R2, 0x1 ;  /* 0x0000000102047836 */ /* 0x000fe20000000000 */
[----:B------:R-:W-:Y:S03]  /*00b0*/  BSSY.RECONVERGENT B0, `(.L_x_0) ;  /* 0x000000d000007945 */ /* 0x000fe60003800200 */
[----:B------:R-:W-:-:S05]  /*00c0*/  IMAD R6, R5, R4, RZ ;  /* 0x0000000405067224 */ /* 0x000fca00078e02ff */
[----:B0-----:R-:W-:-:S13]  /*00d0*/  ISETP.GE.U32.AND P0, PT, R3, R6, PT ;  /* 0x000000060300720c */ /* 0x001fda0003f06070 */
[----:B------:R-:W-:Y:S05]  /*00e0*/  @P0 BRA `(.L_x_1) ;  /* 0x0000000000240947 */ /* 0x000fea0003800000 */
[----:B------:R-:W0:Y:S01]  /*00f0*/  S2R R8, SR_CgaCtaId ;  /* 0x0000000000087919 */ /* 0x000e220000008800 */
[----:B------:R-:W-:Y:S01]  /*0100*/  MOV R7, 0x400 ;  /* 0x0000040000077802 */ /* 0x000fe20000000f00 */
[----:B------:R-:W-:-:S03]  /*0110*/  IMAD.MOV.U32 R9, RZ, RZ, R3 ;  /* 0x000000ffff097224 */ /* 0x000fc600078e0003 */
[----:B0-----:R-:W-:-:S07]  /*0120*/  LEA R7, R8, R7, 0x18 ;  /* 0x0000000708077211 */ /* 0x001fce00078ec0ff */
.L_x_2:
[----:B------:R-:W-:Y:S02]  /*0130*/  IMAD R8, R9, 0x4, R7 ;  /* 0x0000000409087824 */ /* 0x000fe400078e0207 */
[----:B------:R-:W-:-:S03]  /*0140*/  IMAD.IADD R9, R0, 0x1, R9 ;  /* 0x0000000100097824 */ /* 0x000fc600078e0209 */
[----:B------:R0:W-:Y:S02]  /*0150*/  STS [R8], RZ ;  /* 0x000000ff08007388 */ /* 0x0001e40000000800 */
[----:B------:R-:W-:-:S13]  /*0160*/  ISETP.GE.AND P0, PT, R9, R6, PT ;  /* 0x000000060900720c */ /* 0x000fda0003f06270 */
[----:B0-----:R-:W-:Y:S05]  /*0170*/  @!P0 BRA `(.L_x_2) ;  /* 0xfffffffc00ec8947 */ /* 0x001fea000383ffff */
.L_x_1:
[----:B------:R-:W-:Y:S05]  /*0180*/  BSYNC.RECONVERGENT B0 ;  /* 0x0000000000007941 */ /* 0x000fea0003800200 */
.L_x_0:
[----:B------:R-:W0:Y:S01]  /*0190*/  S2UR UR4, SR_CTAID.X ;  /* 0x00000000000479c3 */ /* 0x000e220000002500 */
[----:B------:R-:W1:Y:S01]  /*01a0*/  LDCU UR5, c[0x0][0x390] ;  /* 0x00007200ff0577ac */ /* 0x000e620008000800 */
[----:B------:R-:W-:Y:S01]  /*01b0*/  BSSY.RECONVERGENT B0, `(.L_x_3) ;  /* 0x0000020000007945 */ /* 0x000fe20003800200 */
[----:B------:R-:W2:Y:S01]  /*01c0*/  LDCU.64 UR6, c[0x0][0x358] ;  /* 0x00006b00ff0677ac */ /* 0x000ea20008000a00 */
[----:B------:R-:W3:Y:S01]  /*01d0*/  LDCU UR10, c[0x0][0x390] ;  /* 0x00007200ff0a77ac */ /* 0x000ee20008000800 */
[----:B------:R-:W4:Y:S01]  /*01e0*/  LDCU.64 UR8, c[0x0][0x380] ;  /* 0x00007000ff0877ac */ /* 0x000f220008000a00 */
[----:B0-----:R-:W-:Y:S02]  /*01f0*/  IMAD R6, R0, UR4, R3 ;  /* 0x0000000400067c24 */ /* 0x001fe4000f8e0203 */
[----:B------:R-:W-:Y:S03]  /*0200*/  BAR.SYNC.DEFER_BLOCKING 0x0 ;  /* 0x0000000000007b1d */ /* 0x000fe60000010000 */
[----:B-1----:R-:W-:-:S13]  /*0210*/  ISETP.GE.U32.AND P0, PT, R6, UR5, PT ;  /* 0x0000000506007c0c */ /* 0x002fda000bf06070 */
[----:B--234-:R-:W-:Y:S05]  /*0220*/  @P0 BRA `(.L_x_4) ;  /* 0x0000000000600947 */ /* 0x01cfea0003800000 */
[----:B------:R-:W0:Y:S01]  /*0230*/  LDCU UR4, c[0x0][0x370] ;  /* 0x00006e00ff0477ac */ /* 0x000e220008000800 */
[----:B------:R-:W-:Y:S02]  /*0240*/  SHF.R.U32.HI R7, RZ, 0x5, R3 ;  /* 0x00000005ff077819 */ /* 0x000fe40000011603 */
[----:B------:R-:W-:Y:S02]  /*0250*/  LOP3.LUT R9, R11, 0xff, RZ, 0xc0, !PT ;  /* 0x000000ff0b097812 */ /* 0x000fe400078ec0ff */
[----:B------:R-:W-:Y:S01]  /*0260*/  MOV R8, R6 ;  /* 0x0000000600087202 */ /* 0x000fe20000000f00 */
[----:B------:R-:W-:Y:S01]  /*0270*/  IMAD R12, R4, R7, -R11 ;  /* 0x00000007040c7224 */ /* 0x000fe200078e0a0b */
[----:B------:R-:W-:Y:S01]  /*0280*/  LOP3.LUT R10, R10, 0xff, RZ, 0xc0, !PT ;  /* 0x000000ff0a0a7812 */ /* 0x000fe200078ec0ff */
[----:B0-----:R-:W-:-:S07]  /*0290*/  IMAD R11, R0, UR4, RZ ;  /* 0x00000004000b7c24 */ /* 0x001fce000f8e02ff */
.L_x_7:
[----:B0-----:R-:W-:-:S05]  /*02a0*/  IADD3 R6, P0, PT, R8, UR8, RZ ;  /* 0x0000000808067c10 */ /* 0x001fca000ff1e0ff */
[----:B------:R-:W-:-:S06]  /*02b0*/  IMAD.X R7, RZ, RZ, UR9, P0 ;  /* 0x00000009ff077e24 */ /* 0x000fcc00080e06ff */
[----:B------:R-:W2:Y:S01]  /*02c0*/  LDG.E.U8.CONSTANT R7, desc[UR6][R6.64] ;  /* 0x0000000606077981 */ /* 0x000ea2000c1e9100 */
[----:B------:R-:W-:Y:S01]  /*02d0*/  IMAD.IADD R8, R11, 0x1, R8 ;  /* 0x000000010b087824 */ /* 0x000fe200078e0208 */
[----:B------:R-:W-:Y:S04]  /*02e0*/  BSSY.RECONVERGENT B1, `(.L_x_5) ;  /* 0x000000b000017945 */ /* 0x000fe80003800200 */
[----:B------:R-:W-:Y:S02]  /*02f0*/  ISETP.GE.U32.AND P1, PT, R8, UR10, PT ;  /* 0x0000000a08007c0c */ /* 0x000fe4000bf26070 */
[----:B--2---:R-:W-:-:S04]  /*0300*/  ISETP.GE.U32.AND P0, PT, R10, R7, PT ;  /* 0x000000070a00720c */ /* 0x004fc80003f06070 */
[----:B------:R-:W-:-:S13]  /*0310*/  ISETP.GT.U32.OR P0, PT, R9, R7, !P0 ;  /* 0x000000070900720c */ /* 0x000fda0004704470 */
[----:B------:R-:W-:Y:S05]  /*0320*/  @P0 BRA `(.L_x_6) ;  /* 0x0000000000180947 */ /* 0x000fea0003800000 */
[----:B------:R-:W0:Y:S01]  /*0330*/  S2UR UR5, SR_CgaCtaId ;  /* 0x00000000000579c3 */ /* 0x000e220000008800 */
[----:B------:R-:W-:Y:S01]  /*0340*/  UMOV UR4, 0x400 ;  /* 0x0000040000047882 */ /* 0x000fe20000000000 */
[----:B------:R-:W-:Y:S01]  /*0350*/  IMAD.IADD R6, R12, 0x1, R7 ;  /* 0x000000010c067824 */ /* 0x000fe200078e0207 */
[----:B0-----:R-:W-:-:S06]  /*0360*/  ULEA UR4, UR5, UR4, 0x18 ;  /* 0x0000000405047291 */ /* 0x001fcc000f8ec0ff */
[----:B------:R-:W-:-:S05]  /*0370*/  LEA R6, R6, UR4, 0x2 ;  /* 0x0000000406067c11 */ /* 0x000fca000f8e10ff */
[----:B------:R0:W-:Y:S02]  /*0380*/  ATOMS.POPC.INC.32 RZ, [R6+URZ] ;  /* 0x0000000006ff7f8c */ /* 0x0001e4000d8000ff */
.L_x_6:
[----:B------:R-:W-:Y:S05]  /*0390*/  BSYNC.RECONVERGENT B1 ;  /* 0x0000000000017941 */ /* 0x000fea0003800200 */
.L_x_5:
[----:B------:R-:W-:Y:S05]  /*03a0*/  @!P1 BRA `(.L_x_7) ;  /* 0xfffffffc00bc9947 */ /* 0x000fea000383ffff */
.L_x_4:
[----:B------:R-:W-:Y:S05]  /*03b0*/  BSYNC.RECONVERGENT B0 ;  /* 0x0000000000007941 */ /* 0x000fea0003800200 */
.L_x_3:
[----:B------:R-:W-:Y:S01]  /*03c0*/  BAR.SYNC.DEFER_BLOCKING 0x0 ;  /* 0x0000000000007b1d */ /* 0x000fe20000010000 */
[----:B------:R-:W-:-:S13]  /*03d0*/  ISETP.GT.AND P0, PT, R3, R2, PT ;  /* 0x000000020300720c */ /* 0x000fda0003f04270 */
[----:B------:R-:W-:Y:S05]  /*03e0*/  @P0 EXIT ;  /* 0x000000000000094d */ /* 0x000fea0003800000 */
[C---:B0-----:R-:W-:Y:S01]  /*03f0*/  LOP3.LUT R6, R5.reuse, 0x7, RZ, 0xc0, !PT ;  /* 0x0000000705067812 */ /* 0x041fe200078ec0ff */
[----:B------:R-:W-:Y:S01]  /*0400*/  VIADD R7, R5, 0xffffffff ;  /* 0xffffffff05077836 */ /* 0x000fe20000000000 */
[----:B------:R-:W-:-:S03]  /*0410*/  LOP3.LUT R16, R0, 0x60, RZ, 0xc0, !PT ;  /* 0x0000006000107812 */ /* 0x000fc600078ec0ff */
[----:B------:R-:W-:Y:S01]  /*0420*/  VIADD R6, R6, 0xffffffff ;  /* 0xffffffff06067836 */ /* 0x000fe20000000000 */
[----:B------:R-:W-:-:S04]  /*0430*/  ISETP.GE.U32.AND P1, PT, R7, 0x7, PT ;  /* 0x000000070700780c */ /* 0x000fc80003f26070 */
[----:B------:R-:W-:Y:S02]  /*0440*/  ISETP.GE.U32.AND P0, PT, R6, 0x3, PT ;  /* 0x000000030600780c */ /* 0x000fe40003f06070 */
[C---:B------:R-:W-:Y:S02]  /*0450*/  LOP3.LUT R6, R5.reuse, 0x7fffff8, RZ, 0xc0, !PT ;  /* 0x07fffff805067812 */ /* 0x040fe400078ec0ff */
[----:B------:R-:W-:Y:S02]  /*0460*/  LOP3.LUT R5, R5, 0x38, RZ, 0xc0, !PT ;  /* 0x0000003805057812 */ /* 0x000fe400078ec0ff */
[----:B------:R-:W-:-:S07]  /*0470*/  IADD3 R6, PT, PT, -R6, RZ, RZ ;  /* 0x000000ff06067210 */ /* 0x000fce0007ffe1ff */
.L_x_13:
[----:B------:R-:W-:Y:S02]  /*0480*/  IMAD.MOV.U32 R8, RZ, RZ, RZ ;  /* 0x000000ffff087224 */ /* 0x000fe400078e00ff */
[----:B------:R-:W-:Y:S01]  /*0490*/  IMAD.MOV.U32 R7, RZ, RZ, RZ ;  /* 0x000000ffff077224 */ /* 0x000fe200078e00ff */
[----:B------:R-:W-:Y:S06]  /*04a0*/  @!P1 BRA `(.L_x_8) ;  /* 0x0000000000a09947 */ /* 0x000fec0003800000 */
[----:B------:R-:W0:Y:S01]  /*04b0*/  S2R R7, SR_CgaCtaId ;  /* 0x0000000000077919 */ /* 0x000e220000008800 */
[----:B------:R-:W-:Y:S01]  /*04c0*/  MOV R10, 0x400 ;  /* 0x00000400000a7802 */ /* 0x000fe20000000f00 */
[----:B------:R-:W-:Y:S02]  /*04d0*/  IMAD.MOV.U32 R8, RZ, RZ, RZ ;  /* 0x000000ffff087224 */ /* 0x000fe400078e00ff */
[----:B------:R-:W-:Y:S01]  /*04e0*/  IMAD.MOV.U32 R9, RZ, RZ, R6 ;  /* 0x000000ffff097224 */ /* 0x000fe200078e0006 */
[----:B0-----:R-:W-:Y:S01]  /*04f0*/  LEA R10, R7, R10, 0x18 ;  /* 0x0000000a070a7211 */ /* 0x001fe200078ec0ff */
[----:B------:R-:W-:-:S03]  /*0500*/  IMAD.MOV.U32 R7, RZ, RZ, RZ ;  /* 0x000000ffff077224 */ /* 0x000fc600078e00ff */
[----:B------:R-:W-:-:S07]  /*0510*/  LEA R11, R3, R10, 0x2 ;  /* 0x0000000a030b7211 */ /* 0x000fce00078e10ff */
.L_x_9:
[----:B------:R-:W-:Y:S01]  /*0520*/  IMAD R13, R4, R8, R3 ;  /* 0x00000008040d7224 */ /* 0x000fe200078e0203 */
[----:B------:R0:W-:Y:S01]  /*0530*/  LDS R12, [R11] ;  /* 0x000000000b0c7984 */ /* 0x0001e20000000800 */
[----:B------:R-:W-:Y:S01]  /*0540*/  IADD3 R9, PT, PT, R9, 0x8, RZ ;  /* 0x0000000809097810 */ /* 0x000fe20007ffe0ff */
[----:B------:R-:W-:Y:S02]  /*0550*/  VIADD R8, R8, 0x8 ;  /* 0x0000000808087836 */ /* 0x000fe40000000000 */
[----:B------:R-:W-:Y:S01]  /*0560*/  IMAD R13, R13, 0x4, R10 ;  /* 0x000000040d0d7824 */ /* 0x000fe200078e020a */
[----:B------:R-:W-:-:S03]  /*0570*/  ISETP.NE.AND P2, PT, R9, RZ, PT ;  /* 0x000000ff0900720c */ /* 0x000fc60003f45270 */
[----:B------:R-:W-:Y:S01]  /*0580*/  IMAD R15, R4, 0x4, R13 ;  /* 0x00000004040f7824 */ /* 0x000fe200078e020d */
[----:B------:R-:W-:Y:S01]  /*0590*/  LEA R13, R2, R13, 0x2 ;  /* 0x0000000d020d7211 */ /* 0x000fe200078e10ff */
[C---:B0-----:R-:W-:Y:S02]  /*05a0*/  IMAD R11, R4.reuse, 0x20, R11 ;  /* 0x00000020040b7824 */ /* 0x041fe400078e020b */
[--C-:B------:R-:W-:Y:S02]  /*05b0*/  IMAD R17, R4, 0x4, R15.reuse ;  /* 0x0000000404117824 */ /* 0x100fe400078e020f */
[----:B------:R-:W-:Y:S01]  /*05c0*/  IMAD R15, R2, 0x4, R15 ;  /* 0x00000004020f7824 */ /* 0x000fe200078e020f */
[----:B------:R-:W0:Y:S01]  /*05d0*/  LDS R13, [R13+0x4] ;  /* 0x000004000d0d7984 */ /* 0x000e220000000800 */
[--C-:B------:R-:W-:Y:S02]  /*05e0*/  IMAD R19, R4, 0x4, R17.reuse ;  /* 0x0000000404137824 */ /* 0x100fe400078e0211 */
[----:B------:R-:W-:-:S02]  /*05f0*/  IMAD R14, R2, 0x4, R17 ;  /* 0x00000004020e7824 */ /* 0x000fc400078e0211 */
[----:B------:R-:W-:Y:S01]  /*0600*/  IMAD R21, R4, 0x4, R19 ;  /* 0x0000000404157824 */ /* 0x000fe200078e0213 */
[----:B------:R-:W-:Y:S01]  /*0610*/  LEA R17, R2, R19, 0x2 ;  /* 0x0000001302117211 */ /* 0x000fe200078e10ff */
[----:B------:R-:W-:Y:S02]  /*0620*/  LDS R15, [R15+0x4] ;  /* 0x000004000f0f7984 */ /* 0x000fe40000000800 */
[--C-:B------:R-:W-:Y:S02]  /*0630*/  IMAD R23, R4, 0x4, R21.reuse ;  /* 0x0000000404177824 */ /* 0x100fe400078e0215 */
[----:B------:R-:W-:Y:S01]  /*0640*/  IMAD R18, R2, 0x4, R21 ;  /* 0x0000000402127824 */ /* 0x000fe200078e0215 */
[----:B------:R-:W1:Y:S01]  /*0650*/  LDS R14, [R14+0x4] ;  /* 0x000004000e0e7984 */ /* 0x000e620000000800 */
[--C-:B------:R-:W-:Y:S02]  /*0660*/  IMAD R19, R4, 0x4, R23.reuse ;  /* 0x0000000404137824 */ /* 0x100fe400078e0217 */
[C---:B------:R-:W-:Y:S01]  /*0670*/  IMAD R23, R2.reuse, 0x4, R23 ;  /* 0x0000000402177824 */ /* 0x040fe200078e0217 */
[----:B------:R-:W-:Y:S01]  /*0680*/  LDS R17, [R17+0x4] ;  /* 0x0000040011117984 */ /* 0x000fe20000000800 */
[----:B------:R-:W-:-:S03]  /*0690*/  IMAD R20, R2, 0x4, R19 ;  /* 0x0000000402147824 */ /* 0x000fc600078e0213 */
[----:B------:R-:W2:Y:S04]  /*06a0*/  LDS R18, [R18+0x4] ;  /* 0x0000040012127984 */ /* 0x000ea80000000800 */
[----:B------:R-:W-:Y:S04]  /*06b0*/  LDS R19, [R23+0x4] ;  /* 0x0000040017137984 */ /* 0x000fe80000000800 */
[----:B------:R-:W3:Y:S01]  /*06c0*/  LDS R20, [R20+0x4] ;  /* 0x0000040014147984 */ /* 0x000ee20000000800 */
[----:B0-----:R-:W-:-:S04]  /*06d0*/  IADD3 R12, PT, PT, R13, R12, R7 ;  /* 0x0000000c0d0c7210 */ /* 0x001fc80007ffe007 */
[----:B-1----:R-:W-:-:S04]  /*06e0*/  IADD3 R12, PT, PT, R14, R15, R12 ;  /* 0x0000000f0e0c7210 */ /* 0x002fc80007ffe00c */
[----:B--2---:R-:W-:-:S04]  /*06f0*/  IADD3 R12, PT, PT, R18, R17, R12 ;  /* 0x00000011120c7210 */ /* 0x004fc80007ffe00c */
[----:B---3--:R-:W-:Y:S01]  /*0700*/  IADD3 R7, PT, PT, R20, R19, R12 ;  /* 0x0000001314077210 */ /* 0x008fe20007ffe00c */
[----:B------:R-:W-:Y:S06]  /*0710*/  @P2 BRA `(.L_x_9) ;  /* 0xfffffffc00802947 */ /* 0x000fec000383ffff */
[----:B------:R-:W-:-:S07]  /*0720*/  IMAD.MOV.U32 R8, RZ, RZ, R5 ;  /* 0x000000ffff087224 */ /* 0x000fce00078e0005 */
.L_x_8:
[----:B------:R-:W-:-:S13]  /*0730*/  LOP3.LUT P2, RZ, R0, 0xe0, RZ, 0xc0, !PT ;  /* 0x000000e000ff7812 */ /* 0x000fda000784c0ff */
[----:B------:R-:W-:Y:S05]  /*0740*/  @!P2 BRA `(.L_x_10) ;  /* 0x0000000000a4a947 */ /* 0x000fea0003800000 */
[----:B------:R-:W-:Y:S01]  /*0750*/  ISETP.NE.AND P2, PT, R16, RZ, PT ;  /* 0x000000ff1000720c */ /* 0x000fe20003f45270 */
[----:B------:R-:W-:-:S12]  /*0760*/  @!P0 BRA `(.L_x_11) ;  /* 0x0000000000448947 */ /* 0x000fd80003800000 */
[----:B------:R-:W0:Y:S01]  /*0770*/  S2UR UR5, SR_CgaCtaId ;  /* 0x00000000000579c3 */ /* 0x000e220000008800 */
[----:B------:R-:W-:Y:S01]  /*0780*/  UMOV UR4, 0x400 ;  /* 0x0000040000047882 */ /* 0x000fe20000000000 */
[----:B------:R-:W-:Y:S02]  /*0790*/  IMAD R9, R4, R8, R3 ;  /* 0x0000000804097224 */ /* 0x000fe400078e0203 */
[----:B------:R-:W-:Y:S01]  /*07a0*/  VIADD R8, R8, 0x4 ;  /* 0x0000000408087836 */ /* 0x000fe20000000000 */
[----:B0-----:R-:W-:-:S06]  /*07b0*/  ULEA UR4, UR5, UR4, 0x18 ;  /* 0x0000000405047291 */ /* 0x001fcc000f8ec0ff */
[----:B------:R-:W-:-:S04]  /*07c0*/  LEA R9, R9, UR4, 0x2 ;  /* 0x0000000409097c11 */ /* 0x000fc8000f8e10ff */
[----:B------:R-:W-:Y:S01]  /*07d0*/  LEA R14, R2, R9, 0x2 ;  /* 0x00000009020e7211 */ /* 0x000fe200078e10ff */
[C---:B------:R-:W-:Y:S01]  /*07e0*/  IMAD R11, R4.reuse, 0x4, R9 ;  /* 0x00000004040b7824 */ /* 0x040fe200078e0209 */
[----:B------:R-:W-:Y:S03]  /*07f0*/  LDS R10, [R9] ;  /* 0x00000000090a7984 */ /* 0x000fe60000000800 */
[--C-:B------:R-:W-:Y:S02]  /*0800*/  IMAD R13, R4, 0x4, R11.reuse ;  /* 0x00000004040d7824 */ /* 0x100fe400078e020b */
[C---:B------:R-:W-:Y:S02]  /*0810*/  IMAD R12, R2.reuse, 0x4, R11 ;  /* 0x00000004020c7824 */ /* 0x040fe400078e020b */
[----:B------:R-:W-:Y:S01]  /*0820*/  IMAD R13, R2, 0x4, R13 ;  /* 0x00000004020d7824 */ /* 0x000fe200078e020d */
[----:B------:R-:W0:Y:S04]  /*0830*/  LDS R11, [R14+0x4] ;  /* 0x000004000e0b7984 */ /* 0x000e280000000800 */
[----:B------:R-:W-:Y:S04]  /*0840*/  LDS R12, [R12+0x4] ;  /* 0x000004000c0c7984 */ /* 0x000fe80000000800 */
[----:B------:R-:W1:Y:S01]  /*0850*/  LDS R13, [R13+0x4] ;  /* 0x000004000d0d7984 */ /* 0x000e620000000800 */
[----:B0-----:R-:W-:-:S04]  /*0860*/  IADD3 R7, PT, PT, R11, R10, R7 ;  /* 0x0000000a0b077210 */ /* 0x001fc80007ffe007 */
[----:B-1----:R-:W-:-:S07]  /*0870*/  IADD3 R7, PT, PT, R13, R12, R7 ;  /* 0x0000000c0d077210 */ /* 0x002fce0007ffe007 */
.L_x_11:
[----:B------:R-:W-:Y:S05]  /*0880*/  @!P2 BRA `(.L_x_10) ;  /* 0x000000000054a947 */ /* 0x000fea0003800000 */
[----:B------:R-:W-:Y:S02]  /*0890*/  ISETP.NE.AND P2, PT, R16, 0x20, PT ;  /* 0x000000201000780c */ /* 0x000fe40003f45270 */
[----:B------:R-:W-:-:S11]  /*08a0*/  LOP3.LUT P3, RZ, R0, 0x20, RZ, 0xc0, !PT ;  /* 0x0000002000ff7812 */ /* 0x000fd6000786c0ff */
[----:B------:R-:W-:Y:S05]  /*08b0*/  @!P2 BRA `(.L_x_12) ;  /* 0x000000000028a947 */ /* 0x000fea0003800000 */
[----:B------:R-:W0:Y:S01]  /*08c0*/  S2UR UR5, SR_CgaCtaId ;  /* 0x00000000000579c3 */ /* 0x000e220000008800 */
[----:B------:R-:W-:Y:S01]  /*08d0*/  UMOV UR4, 0x400 ;  /* 0x0000040000047882 */ /* 0x000fe20000000000 */
[----:B------:R-:W-:Y:S02]  /*08e0*/  IMAD R9, R4, R8, R3 ;  /* 0x0000000804097224 */ /* 0x000fe400078e0203 */
[----:B------:R-:W-:Y:S01]  /*08f0*/  VIADD R8, R8, 0x2 ;  /* 0x0000000208087836 */ /* 0x000fe20000000000 */
[----:B0-----:R-:W-:-:S06]  /*0900*/  ULEA UR4, UR5, UR4, 0x18 ;  /* 0x0000000405047291 */ /* 0x001fcc000f8ec0ff */
[----:B------:R-:W-:-:S04]  /*0910*/  LEA R9, R9, UR4, 0x2 ;  /* 0x0000000409097c11 */ /* 0x000fc8000f8e10ff */
[----:B------:R-:W-:Y:S01]  /*0920*/  LEA R11, R2, R9, 0x2 ;  /* 0x00000009020b7211 */ /* 0x000fe200078e10ff */
[----:B------:R-:W-:Y:S05]  /*0930*/  LDS R10, [R9] ;  /* 0x00000000090a7984 */ /* 0x000fea0000000800 */
[----:B------:R-:W0:Y:S02]  /*0940*/  LDS R11, [R11+0x4] ;  /* 0x000004000b0b7984 */ /* 0x000e240000000800 */
[----:B0-----:R-:W-:-:S07]  /*0950*/  IADD3 R7, PT, PT, R11, R10, R7 ;  /* 0x0000000a0b077210 */ /* 0x001fce0007ffe007 */
.L_x_12:
[----:B------:R-:W-:Y:S05]  /*0960*/  @!P3 BRA `(.L_x_10) ;  /* 0x00000000001cb947 */ /* 0x000fea0003800000 */
[----:B------:R-:W0:Y:S01]  /*0970*/  S2UR UR5, SR_CgaCtaId ;  /* 0x00000000000579c3 */ /* 0x000e220000008800 */
[----:B------:R-:W-:Y:S01]  /*0980*/  UMOV UR4, 0x400 ;  /* 0x0000040000047882 */ /* 0x000fe20000000000 */
[----:B------:R-:W-:Y:S01]  /*0990*/  IMAD R8, R4, R8, R3 ;  /* 0x0000000804087224 */ /* 0x000fe200078e0203 */
[----:B0-----:R-:W-:-:S06]  /*09a0*/  ULEA UR4, UR5, UR4, 0x18 ;  /* 0x0000000405047291 */ /* 0x001fcc000f8ec0ff */
[----:B------:R-:W-:-:S06]  /*09b0*/  LEA R8, R8, UR4, 0x2 ;  /* 0x0000000408087c11 */ /* 0x000fcc000f8e10ff */
[----:B------:R-:W0:Y:S02]  /*09c0*/  LDS R8, [R8] ;  /* 0x0000000008087984 */ /* 0x000e240000000800 */
[----:B0-----:R-:W-:-:S07]  /*09d0*/  IMAD.IADD R7, R7, 0x1, R8 ;  /* 0x0000000107077824 */ /* 0x001fce00078e0208 */
.L_x_10:
[----:B------:R-:W0:Y:S02]  /*09e0*/  LDC.64 R8, c[0x0][0x388] ;  /* 0x0000e200ff087b82 */ /* 0x000e240000000a00 */
[----:B0-----:R-:W-:-:S04]  /*09f0*/  IMAD.WIDE R8, R3, 0x4, R8 ;  /* 0x0000000403087825 */ /* 0x001fc800078e0208 */
[----:B------:R-:W-:Y:S01]  /*0a00*/  IMAD.IADD R3, R0, 0x1, R3 ;  /* 0x0000000100037824 */ /* 0x000fe200078e0203 */
[----:B------:R0:W-:Y:S04]  /*0a10*/  REDG.E.ADD.STRONG.GPU desc[UR6][R8.64], R7 ;  /* 0x000000070800798e */ /* 0x0001e8000c12e106 */
[----:B------:R-:W-:-:S13]  /*0a20*/  ISETP.GT.AND P2, PT, R3, R2, PT ;  /* 0x000000020300720c */ /* 0x000fda0003f44270 */
[----:B0-----:R-:W-:Y:S05]  /*0a30*/  @!P2 BRA `(.L_x_13) ;  /* 0xfffffff80090a947 */ /* 0x001fea000383ffff */
[----:B------:R-:W-:Y:S05]  /*0a40*/  EXIT ;  /* 0x000000000000794d */ /* 0x000fea0003800000 */
.L_x_14:
[----:B------:R-:W-:-:S00]  /*0a50*/  BRA `(.L_x_14) ;  /* 0xfffffffc00fc7947 */ /* 0x000fc0000383ffff */
[----:B------:R-:W-:-:S00]  /*0a60*/  NOP ;  /* 0x0000000000007918 */ /* 0x000fc00000000000 */
        /* <DEDUP_REMOVED lines=9> */
.L_x_15:


//--------------------- .nv.shared._Z22histogram_range_kernelPKhPjjii --------------------------
	.section	.nv.shared._Z22histogram_range_kernelPKhPjjii,"aw",@nobits
	.sectionflags	@""
	.align	16
	.zero		1024


//--------------------- .nv.shared.reserved.0     --------------------------
	.section	.nv.shared.reserved.0,"aw",@nobits
	.weak		__nv_reservedSMEM_offset_0_alias
	.size		__nv_reservedSMEM_offset_0_alias, 0, 64
	.other		__nv_reservedSMEM_offset_0_alias,@"STO_CUDA_RESERVED_SHARED STV_DEFAULT"
__nv_reservedSMEM_offset_0_alias:
	.zero		0
	.zero		64


//--------------------- .nv.constant0._Z22histogram_range_kernelPKhPjjii --------------------------
	.section	.nv.constant0._Z22histogram_range_kernelPKhPjjii,"a",@progbits
	.sectionflags	@""
	.align	4
.nv.constant0._Z22histogram_range_kernelPKhPjjii:
	.zero		924


//--------------------- SYMBOLS --------------------------

	.type		.nv.reservedSmem.offset0,@object
	.size		.nv.reservedSmem.offset0,0x4
	.type		.nv.reservedSmem.cap,@object
	.size		.nv.reservedSmem.cap,0x4
